//
// Generated by NVIDIA NVVM Compiler
//
// Compiler Build ID: CL-36424714
// Cuda compilation tools, release 13.0, V13.0.88
// Based on NVVM 20.0.0
//

.version 9.0
.target sm_100
.address_size 64

	// .globl	_Z16maxPoolKernelOptPKfPfiiiiiiii
// _ZZ16maxPoolKernelOptPKfPfiiiiiiiiE4tile has been demoted

.visible .entry _Z16maxPoolKernelOptPKfPfiiiiiiii(
	.param .u64 .ptr .align 1 _Z16maxPoolKernelOptPKfPfiiiiiiii_param_0,
	.param .u64 .ptr .align 1 _Z16maxPoolKernelOptPKfPfiiiiiiii_param_1,
	.param .u32 _Z16maxPoolKernelOptPKfPfiiiiiiii_param_2,
	.param .u32 _Z16maxPoolKernelOptPKfPfiiiiiiii_param_3,
	.param .u32 _Z16maxPoolKernelOptPKfPfiiiiiiii_param_4,
	.param .u32 _Z16maxPoolKernelOptPKfPfiiiiiiii_param_5,
	.param .u32 _Z16maxPoolKernelOptPKfPfiiiiiiii_param_6,
	.param .u32 _Z16maxPoolKernelOptPKfPfiiiiiiii_param_7,
	.param .u32 _Z16maxPoolKernelOptPKfPfiiiiiiii_param_8,
	.param .u32 _Z16maxPoolKernelOptPKfPfiiiiiiii_param_9
)
{
	.reg .pred 	%p<48>;
	.reg .b32 	%r<147>;
	.reg .b32 	%f<103>;
	.reg .b64 	%rd<10>;
	// demoted variable
	.shared .align 4 .b8 _ZZ16maxPoolKernelOptPKfPfiiiiiiiiE4tile[1296];
	ld.param.u64 	%rd2, [_Z16maxPoolKernelOptPKfPfiiiiiiii_param_0];
	ld.param.u32 	%r70, [_Z16maxPoolKernelOptPKfPfiiiiiiii_param_2];
	ld.param.u32 	%r71, [_Z16maxPoolKernelOptPKfPfiiiiiiii_param_3];
	ld.param.u32 	%r72, [_Z16maxPoolKernelOptPKfPfiiiiiiii_param_4];
	ld.param.u32 	%r73, [_Z16maxPoolKernelOptPKfPfiiiiiiii_param_5];
	ld.param.u32 	%r77, [_Z16maxPoolKernelOptPKfPfiiiiiiii_param_6];
	ld.param.u32 	%r74, [_Z16maxPoolKernelOptPKfPfiiiiiiii_param_7];
	ld.param.u32 	%r75, [_Z16maxPoolKernelOptPKfPfiiiiiiii_param_8];
	ld.param.u32 	%r76, [_Z16maxPoolKernelOptPKfPfiiiiiiii_param_9];
	mov.u32 	%r78, %ctaid.y;
	shl.b32 	%r79, %r78, 4;
	mov.u32 	%r1, %tid.y;
	add.s32 	%r2, %r79, %r1;
	mov.u32 	%r80, %ctaid.x;
	shl.b32 	%r81, %r80, 4;
	mov.u32 	%r3, %tid.x;
	add.s32 	%r4, %r81, %r3;
	mul.lo.s32 	%r82, %r73, %r79;
	sub.s32 	%r5, %r82, %r77;
	mul.lo.s32 	%r83, %r73, %r81;
	sub.s32 	%r6, %r83, %r77;
	setp.gt.u32 	%p2, %r1, 17;
	@%p2 bra 	$L__BB0_9;
	cvta.to.global.u64 	%rd1, %rd2;
	mov.u32 	%r131, %r1;
$L__BB0_2:
	setp.gt.u32 	%p3, %r3, 17;
	@%p3 bra 	$L__BB0_8;
	add.s32 	%r84, %r131, %r5;
	setp.gt.s32 	%p4, %r84, -1;
	setp.lt.s32 	%p5, %r84, %r70;
	and.pred  	%p1, %p4, %p5;
	mov.u32 	%r85, _ZZ16maxPoolKernelOptPKfPfiiiiiiiiE4tile;
	mad.lo.s32 	%r8, %r131, 72, %r85;
	mul.lo.s32 	%r9, %r84, %r71;
	mov.u32 	%r132, %r3;
$L__BB0_4:
	add.s32 	%r11, %r132, %r6;
	setp.gt.s32 	%p6, %r11, -1;
	setp.lt.s32 	%p7, %r11, %r71;
	and.pred  	%p8, %p6, %p7;
	and.pred  	%p10, %p1, %p8;
	not.pred 	%p11, %p10;
	@%p11 bra 	$L__BB0_6;
	add.s32 	%r89, %r11, %r9;
	mul.wide.s32 	%rd4, %r89, 4;
	add.s64 	%rd5, %rd1, %rd4;
	ld.global.nc.f32 	%f41, [%rd5];
	shl.b32 	%r90, %r132, 2;
	add.s32 	%r91, %r8, %r90;
	st.shared.f32 	[%r91], %f41;
	bra.uni 	$L__BB0_7;
$L__BB0_6:
	shl.b32 	%r86, %r132, 2;
	add.s32 	%r87, %r8, %r86;
	mov.b32 	%r88, -8388609;
	st.shared.u32 	[%r87], %r88;
$L__BB0_7:
	add.s32 	%r12, %r132, 16;
	setp.lt.u32 	%p12, %r132, 2;
	mov.u32 	%r132, %r12;
	@%p12 bra 	$L__BB0_4;
$L__BB0_8:
	add.s32 	%r13, %r131, 16;
	setp.lt.u32 	%p13, %r131, 2;
	mov.u32 	%r131, %r13;
	@%p13 bra 	$L__BB0_2;
$L__BB0_9:
	bar.sync 	0;
	setp.ge.s32 	%p14, %r2, %r75;
	setp.ge.s32 	%p15, %r4, %r76;
	or.pred  	%p16, %p14, %p15;
	@%p16 bra 	$L__BB0_56;
	mul.lo.s32 	%r14, %r73, %r1;
	mul.lo.s32 	%r15, %r73, %r3;
	setp.eq.s32 	%p17, %r72, 3;
	setp.eq.s32 	%p18, %r74, 1;
	and.pred  	%p19, %p17, %p18;
	or.b32  	%r92, %r15, %r14;
	setp.lt.u32 	%p20, %r92, 16;
	and.pred  	%p21, %p20, %p19;
	@%p21 bra 	$L__BB0_57;
	setp.lt.s32 	%p22, %r72, 1;
	mov.f32 	%f81, 0fFF7FFFFF;
	@%p22 bra 	$L__BB0_55;
	and.b32  	%r16, %r72, 7;
	and.b32  	%r17, %r72, 2147483640;
	neg.s32 	%r18, %r17;
	add.s32 	%r19, %r74, %r15;
	shl.b32 	%r20, %r74, 3;
	shl.b32 	%r21, %r74, 5;
	shl.b32 	%r94, %r74, 1;
	add.s32 	%r22, %r15, %r94;
	shl.b32 	%r23, %r15, 2;
	mad.lo.s32 	%r24, %r74, 3, %r15;
	mad.lo.s32 	%r25, %r74, 12, %r23;
	shl.b32 	%r95, %r74, 2;
	add.s32 	%r26, %r15, %r95;
	shl.b32 	%r96, %r74, 4;
	add.s32 	%r27, %r23, %r96;
	mad.lo.s32 	%r28, %r74, 5, %r15;
	mad.lo.s32 	%r29, %r74, 20, %r23;
	mad.lo.s32 	%r30, %r74, 6, %r15;
	mad.lo.s32 	%r31, %r74, 24, %r23;
	mad.lo.s32 	%r32, %r74, 7, %r15;
	mad.lo.s32 	%r33, %r74, 28, %r23;
	mov.f32 	%f81, 0fFF7FFFFF;
	mov.b32 	%r133, 0;
$L__BB0_13:
	mad.lo.s32 	%r35, %r133, %r74, %r14;
	setp.gt.u32 	%p23, %r35, 17;
	@%p23 bra 	$L__BB0_54;
	setp.lt.u32 	%p24, %r72, 8;
	mov.u32 	%r98, _ZZ16maxPoolKernelOptPKfPfiiiiiiiiE4tile;
	mad.lo.s32 	%r36, %r35, 72, %r98;
	mov.b32 	%r145, 0;
	@%p24 bra 	$L__BB0_33;
	mov.u32 	%r134, %r15;
	mov.u32 	%r135, %r32;
	mov.u32 	%r136, %r30;
	mov.u32 	%r137, %r28;
	mov.u32 	%r138, %r26;
	mov.u32 	%r139, %r24;
	mov.u32 	%r140, %r22;
	mov.u32 	%r141, %r36;
	mov.u32 	%r142, %r19;
	mov.u32 	%r143, %r18;
$L__BB0_16:
	.pragma "nounroll";
	setp.gt.u32 	%p25, %r134, 17;
	@%p25 bra 	$L__BB0_18;
	add.s32 	%r99, %r141, %r23;
	ld.shared.f32 	%f45, [%r99];
	max.f32 	%f81, %f81, %f45;
$L__BB0_18:
	setp.gt.u32 	%p26, %r142, 17;
	@%p26 bra 	$L__BB0_20;
	shl.b32 	%r100, %r19, 2;
	add.s32 	%r101, %r141, %r100;
	ld.shared.f32 	%f46, [%r101];
	max.f32 	%f81, %f81, %f46;
$L__BB0_20:
	setp.gt.u32 	%p27, %r140, 17;
	@%p27 bra 	$L__BB0_22;
	add.s32 	%r102, %r23, %r20;
	add.s32 	%r103, %r141, %r102;
	ld.shared.f32 	%f47, [%r103];
	max.f32 	%f81, %f81, %f47;
$L__BB0_22:
	setp.gt.u32 	%p28, %r139, 17;
	@%p28 bra 	$L__BB0_24;
	add.s32 	%r104, %r141, %r25;
	ld.shared.f32 	%f48, [%r104];
	max.f32 	%f81, %f81, %f48;
$L__BB0_24:
	setp.gt.u32 	%p29, %r138, 17;
	@%p29 bra 	$L__BB0_26;
	add.s32 	%r105, %r141, %r27;
	ld.shared.f32 	%f49, [%r105];
	max.f32 	%f81, %f81, %f49;
$L__BB0_26:
	setp.gt.u32 	%p30, %r137, 17;
	@%p30 bra 	$L__BB0_28;
	add.s32 	%r106, %r141, %r29;
	ld.shared.f32 	%f50, [%r106];
	max.f32 	%f81, %f81, %f50;
$L__BB0_28:
	setp.gt.u32 	%p31, %r136, 17;
	@%p31 bra 	$L__BB0_30;
	add.s32 	%r107, %r141, %r31;
	ld.shared.f32 	%f51, [%r107];
	max.f32 	%f81, %f81, %f51;
$L__BB0_30:
	setp.gt.u32 	%p32, %r135, 17;
	@%p32 bra 	$L__BB0_32;
	add.s32 	%r108, %r141, %r33;
	ld.shared.f32 	%f52, [%r108];
	max.f32 	%f81, %f81, %f52;
$L__BB0_32:
	add.s32 	%r143, %r143, 8;
	add.s32 	%r142, %r142, %r20;
	add.s32 	%r141, %r141, %r21;
	add.s32 	%r140, %r140, %r20;
	add.s32 	%r139, %r139, %r20;
	add.s32 	%r138, %r138, %r20;
	add.s32 	%r137, %r137, %r20;
	add.s32 	%r136, %r136, %r20;
	add.s32 	%r135, %r135, %r20;
	add.s32 	%r134, %r134, %r20;
	setp.ne.s32 	%p33, %r143, 0;
	mov.u32 	%r145, %r17;
	@%p33 bra 	$L__BB0_16;
$L__BB0_33:
	setp.eq.s32 	%p34, %r16, 0;
	@%p34 bra 	$L__BB0_54;
	add.s32 	%r109, %r16, -1;
	setp.lt.u32 	%p35, %r109, 3;
	@%p35 bra 	$L__BB0_44;
	mad.lo.s32 	%r58, %r145, %r74, %r15;
	setp.gt.u32 	%p36, %r58, 17;
	@%p36 bra 	$L__BB0_37;
	shl.b32 	%r110, %r58, 2;
	add.s32 	%r111, %r36, %r110;
	ld.shared.f32 	%f54, [%r111];
	max.f32 	%f81, %f81, %f54;
$L__BB0_37:
	add.s32 	%r59, %r58, %r74;
	setp.gt.u32 	%p37, %r59, 17;
	@%p37 bra 	$L__BB0_39;
	shl.b32 	%r112, %r59, 2;
	add.s32 	%r113, %r36, %r112;
	ld.shared.f32 	%f55, [%r113];
	max.f32 	%f81, %f81, %f55;
$L__BB0_39:
	add.s32 	%r60, %r59, %r74;
	setp.gt.u32 	%p38, %r60, 17;
	@%p38 bra 	$L__BB0_41;
	shl.b32 	%r114, %r60, 2;
	add.s32 	%r115, %r36, %r114;
	ld.shared.f32 	%f56, [%r115];
	max.f32 	%f81, %f81, %f56;
$L__BB0_41:
	add.s32 	%r61, %r60, %r74;
	setp.gt.u32 	%p39, %r61, 17;
	@%p39 bra 	$L__BB0_43;
	shl.b32 	%r116, %r61, 2;
	add.s32 	%r117, %r36, %r116;
	ld.shared.f32 	%f57, [%r117];
	max.f32 	%f81, %f81, %f57;
$L__BB0_43:
	add.s32 	%r145, %r145, 4;
$L__BB0_44:
	and.b32  	%r118, %r72, 3;
	setp.eq.s32 	%p40, %r118, 0;
	@%p40 bra 	$L__BB0_54;
	setp.eq.s32 	%p41, %r118, 1;
	@%p41 bra 	$L__BB0_51;
	mad.lo.s32 	%r64, %r145, %r74, %r15;
	setp.gt.u32 	%p42, %r64, 17;
	@%p42 bra 	$L__BB0_48;
	shl.b32 	%r119, %r64, 2;
	add.s32 	%r120, %r36, %r119;
	ld.shared.f32 	%f59, [%r120];
	max.f32 	%f81, %f81, %f59;
$L__BB0_48:
	add.s32 	%r65, %r64, %r74;
	setp.gt.u32 	%p43, %r65, 17;
	@%p43 bra 	$L__BB0_50;
	shl.b32 	%r121, %r65, 2;
	add.s32 	%r122, %r36, %r121;
	ld.shared.f32 	%f60, [%r122];
	max.f32 	%f81, %f81, %f60;
$L__BB0_50:
	add.s32 	%r145, %r145, 2;
$L__BB0_51:
	and.b32  	%r123, %r72, 1;
	setp.eq.b32 	%p44, %r123, 1;
	not.pred 	%p45, %p44;
	@%p45 bra 	$L__BB0_54;
	mad.lo.s32 	%r68, %r145, %r74, %r15;
	setp.gt.u32 	%p46, %r68, 17;
	@%p46 bra 	$L__BB0_54;
	shl.b32 	%r124, %r68, 2;
	add.s32 	%r125, %r36, %r124;
	ld.shared.f32 	%f61, [%r125];
	max.f32 	%f81, %f81, %f61;
$L__BB0_54:
	add.s32 	%r133, %r133, 1;
	setp.ne.s32 	%p47, %r133, %r72;
	@%p47 bra 	$L__BB0_13;
$L__BB0_55:
	ld.param.u64 	%rd9, [_Z16maxPoolKernelOptPKfPfiiiiiiii_param_1];
	mad.lo.s32 	%r130, %r76, %r2, %r4;
	cvta.to.global.u64 	%rd6, %rd9;
	mul.wide.s32 	%rd7, %r130, 4;
	add.s64 	%rd8, %rd6, %rd7;
	st.global.f32 	[%rd8], %f81;
$L__BB0_56:
	ret;
$L__BB0_57:
	mov.u32 	%r126, _ZZ16maxPoolKernelOptPKfPfiiiiiiiiE4tile;
	mad.lo.s32 	%r127, %r14, 72, %r126;
	shl.b32 	%r128, %r15, 2;
	add.s32 	%r129, %r127, %r128;
	ld.shared.f32 	%f62, [%r129];
	max.f32 	%f63, %f62, 0fFF7FFFFF;
	ld.shared.f32 	%f64, [%r129+4];
	max.f32 	%f65, %f63, %f64;
	ld.shared.f32 	%f66, [%r129+8];
	max.f32 	%f67, %f65, %f66;
	ld.shared.f32 	%f68, [%r129+72];
	max.f32 	%f69, %f67, %f68;
	ld.shared.f32 	%f70, [%r129+76];
	max.f32 	%f71, %f69, %f70;
	ld.shared.f32 	%f72, [%r129+80];
	max.f32 	%f73, %f71, %f72;
	ld.shared.f32 	%f74, [%r129+144];
	max.f32 	%f75, %f73, %f74;
	ld.shared.f32 	%f76, [%r129+148];
	max.f32 	%f77, %f75, %f76;
	ld.shared.f32 	%f78, [%r129+152];
	max.f32 	%f81, %f77, %f78;
	bra.uni 	$L__BB0_55;

}


// ===== COMPILED SASS (sm_100) =====

	.target	sm_100

	.elftype	@"ET_EXEC"


//--------------------- .note.nv.tkinfo           --------------------------
	.section	.note.nv.tkinfo,"",@"SHT_NOTE"
	.sectionflags	@"SHF_NOTE_NV_TKINFO"
	.tkinfo
        /*0018*/ 	.word	0x00000002
        /*0030*/ 	.string	""
        /*0030*/ 	.string	"ptxas"
        /*0030*/ 	.string	"Cuda compilation tools, release 13.0, V13.0.88"
        /*0030*/ 	.string	"Build cuda_13.0.r13.0/compiler.36424714_0"
        /*0030*/ 	.string	"-arch sm_100 -m 64 "



//--------------------- .note.nv.cuinfo           --------------------------
	.section	.note.nv.cuinfo,"",@"SHT_NOTE"
	.sectionflags	@"SHF_NOTE_NV_CUINFO"
        /*0018*/ 	.short	0x0002
        /*001a*/ 	.short	0x0064
        /*001c*/ 	.short	0x0082
	.zero		2


//--------------------- .nv.info                  --------------------------
	.section	.nv.info,"",@"SHT_CUDA_INFO"
	.align	4


	//----- nvinfo : EIATTR_REGCOUNT
	.align		4
        /*0000*/ 	.byte	0x04, 0x2f
        /*0002*/ 	.short	(.L_1 - .L_0)
	.align		4
.L_0:
        /*0004*/ 	.word	index@(_Z16maxPoolKernelOptPKfPfiiiiiiii)
        /*0008*/ 	.word	0x00000028


	//----- nvinfo : EIATTR_FRAME_SIZE
	.align		4
.L_1:
        /*000c*/ 	.byte	0x04, 0x11
        /*000e*/ 	.short	(.L_3 - .L_2)
	.align		4
.L_2:
        /*0010*/ 	.word	index@(_Z16maxPoolKernelOptPKfPfiiiiiiii)
        /*0014*/ 	.word	0x00000000


	//----- nvinfo : EIATTR_MIN_STACK_SIZE
	.align		4
.L_3:
        /*0018*/ 	.byte	0x04, 0x12
        /*001a*/ 	.short	(.L_5 - .L_4)
	.align		4
.L_4:
        /*001c*/ 	.word	index@(_Z16maxPoolKernelOptPKfPfiiiiiiii)
        /*0020*/ 	.word	0x00000000
.L_5:


//--------------------- .nv.compat                --------------------------
	.section	.nv.compat,"",@"SHT_CUDA_COMPAT_INFO"
	.align	4
        /*0000*/ 	.byte	0x02, 0x09, 0x00, 0x00, 0x02, 0x02, 0x01, 0x00, 0x02, 0x05, 0x05, 0x00, 0x03, 0x07, 0x01, 0x01
        /*0010*/ 	.byte	0x02, 0x03, 0x00, 0x00, 0x02, 0x06, 0x01, 0x00, 0x04, 0x0b, 0x08, 0x00, 0x09, 0x00, 0x00, 0x00
        /*0020*/ 	.byte	0x00, 0x00, 0x00, 0x00


//--------------------- .nv.info._Z16maxPoolKernelOptPKfPfiiiiiiii --------------------------
	.section	.nv.info._Z16maxPoolKernelOptPKfPfiiiiiiii,"",@"SHT_CUDA_INFO"
	.sectionflags	@""
	.align	4


	//----- nvinfo : EIATTR_CUDA_API_VERSION
	.align		4
        /*0000*/ 	.byte	0x04, 0x37
        /*0002*/ 	.short	(.L_7 - .L_6)
.L_6:
        /*0004*/ 	.word	0x00000082


	//----- nvinfo : EIATTR_KPARAM_INFO
	.align		4
.L_7:
        /*0008*/ 	.byte	0x04, 0x17
        /*000a*/ 	.short	(.L_9 - .L_8)
.L_8:
        /*000c*/ 	.word	0x00000000
        /*0010*/ 	.short	0x0009
        /*0012*/ 	.short	0x002c
        /*0014*/ 	.byte	0x00, 0xf0, 0x11, 0x00


	//----- nvinfo : EIATTR_KPARAM_INFO
	.align		4
.L_9:
        /*0018*/ 	.byte	0x04, 0x17
        /*001a*/ 	.short	(.L_11 - .L_10)
.L_10:
        /*001c*/ 	.word	0x00000000
        /*0020*/ 	.short	0x0008
        /*0022*/ 	.short	0x0028
        /*0024*/ 	.byte	0x00, 0xf0, 0x11, 0x00


	//----- nvinfo : EIATTR_KPARAM_INFO
	.align		4
.L_11:
        /*0028*/ 	.byte	0x04, 0x17
        /*002a*/ 	.short	(.L_13 - .L_12)
.L_12:
        /*002c*/ 	.word	0x00000000
        /*0030*/ 	.short	0x0007
        /*0032*/ 	.short	0x0024
        /*0034*/ 	.byte	0x00, 0xf0, 0x11, 0x00


	//----- nvinfo : EIATTR_KPARAM_INFO
	.align		4
.L_13:
        /*0038*/ 	.byte	0x04, 0x17
        /*003a*/ 	.short	(.L_15 - .L_14)
.L_14:
        /*003c*/ 	.word	0x00000000
        /*0040*/ 	.short	0x0006
        /*0042*/ 	.short	0x0020
        /*0044*/ 	.byte	0x00, 0xf0, 0x11, 0x00


	//----- nvinfo : EIATTR_KPARAM_INFO
	.align		4
.L_15:
        /*0048*/ 	.byte	0x04, 0x17
        /*004a*/ 	.short	(.L_17 - .L_16)
.L_16:
        /*004c*/ 	.word	0x00000000
        /*0050*/ 	.short	0x0005
        /*0052*/ 	.short	0x001c
        /*0054*/ 	.byte	0x00, 0xf0, 0x11, 0x00


	//----- nvinfo : EIATTR_KPARAM_INFO
	.align		4
.L_17:
        /*0058*/ 	.byte	0x04, 0x17
        /*005a*/ 	.short	(.L_19 - .L_18)
.L_18:
        /*005c*/ 	.word	0x00000000
        /*0060*/ 	.short	0x0004
        /*0062*/ 	.short	0x0018
        /*0064*/ 	.byte	0x00, 0xf0, 0x11, 0x00


	//----- nvinfo : EIATTR_KPARAM_INFO
	.align		4
.L_19:
        /*0068*/ 	.byte	0x04, 0x17
        /*006a*/ 	.short	(.L_21 - .L_20)
.L_20:
        /*006c*/ 	.word	0x00000000
        /*0070*/ 	.short	0x0003
        /*0072*/ 	.short	0x0014
        /*0074*/ 	.byte	0x00, 0xf0, 0x11, 0x00


	//----- nvinfo : EIATTR_KPARAM_INFO
	.align		4
.L_21:
        /*0078*/ 	.byte	0x04, 0x17
        /*007a*/ 	.short	(.L_23 - .L_22)
.L_22:
        /*007c*/ 	.word	0x00000000
        /*0080*/ 	.short	0x0002
        /*0082*/ 	.short	0x0010
        /*0084*/ 	.byte	0x00, 0xf0, 0x11, 0x00


	//----- nvinfo : EIATTR_KPARAM_INFO
	.align		4
.L_23:
        /*0088*/ 	.byte	0x04, 0x17
        /*008a*/ 	.short	(.L_25 - .L_24)
.L_24:
        /*008c*/ 	.word	0x00000000
        /*0090*/ 	.short	0x0001
        /*0092*/ 	.short	0x0008
        /*0094*/ 	.byte	0x00, 0xf5, 0x21, 0x00


	//----- nvinfo : EIATTR_KPARAM_INFO
	.align		4
.L_25:
        /*0098*/ 	.byte	0x04, 0x17
        /*009a*/ 	.short	(.L_27 - .L_26)
.L_26:
        /*009c*/ 	.word	0x00000000
        /*00a0*/ 	.short	0x0000
        /*00a2*/ 	.short	0x0000
        /*00a4*/ 	.byte	0x00, 0xf5, 0x21, 0x00


	//----- nvinfo : EIATTR_SPARSE_MMA_MASK
	.align		4
.L_27:
        /*00a8*/ 	.byte	0x03, 0x50
        /*00aa*/ 	.short	0x0000


	//----- nvinfo : EIATTR_MAXREG_COUNT
	.align		4
        /*00ac*/ 	.byte	0x03, 0x1b
        /*00ae*/ 	.short	0x00ff


	//----- nvinfo : EIATTR_NUM_BARRIERS
	.align		4
        /*00b0*/ 	.byte	0x02, 0x4c
        /*00b2*/ 	.byte	0x01
	.zero		1


	//----- nvinfo : EIATTR_MERCURY_ISA_VERSION
	.align		4
        /*00b4*/ 	.byte	0x03, 0x5f
        /*00b6*/ 	.short	0x0101


	//----- nvinfo : EIATTR_VRC_CTA_INIT_COUNT
	.align		4
        /*00b8*/ 	.byte	0x02, 0x4a
	.zero		1
	.zero		1


	//----- nvinfo : EIATTR_EXIT_INSTR_OFFSETS
	.align		4
        /*00bc*/ 	.byte	0x04, 0x1c
        /*00be*/ 	.short	(.L_29 - .L_28)


	//   ....[0]....
.L_28:
        /*00c0*/ 	.word	0x000003c0


	//   ....[1]....
        /*00c4*/ 	.word	0x00000f30


	//----- nvinfo : EIATTR_CRS_STACK_SIZE
	.align		4
.L_29:
        /*00c8*/ 	.byte	0x04, 0x1e
        /*00ca*/ 	.short	(.L_31 - .L_30)
.L_30:
        /*00cc*/ 	.word	0x00000000


	//----- nvinfo : EIATTR_CBANK_PARAM_SIZE
	.align		4
.L_31:
        /*00d0*/ 	.byte	0x03, 0x19
        /*00d2*/ 	.short	0x0030


	//----- nvinfo : EIATTR_PARAM_CBANK
	.align		4
        /*00d4*/ 	.byte	0x04, 0x0a
        /*00d6*/ 	.short	(.L_33 - .L_32)
	.align		4
.L_32:
        /*00d8*/ 	.word	index@(.nv.constant0._Z16maxPoolKernelOptPKfPfiiiiiiii)
        /*00dc*/ 	.short	0x0380
        /*00de*/ 	.short	0x0030


	//----- nvinfo : EIATTR_SW_WAR
	.align		4
.L_33:
        /*00e0*/ 	.byte	0x04, 0x36
        /*00e2*/ 	.short	(.L_35 - .L_34)
.L_34:
        /*00e4*/ 	.word	0x00000008
.L_35:


//--------------------- .nv.callgraph             --------------------------
	.section	.nv.callgraph,"",@"SHT_CUDA_CALLGRAPH"
	.align	4
	.sectionentsize	8
	.align		4
        /*0000*/ 	.word	0x00000000
	.align		4
        /*0004*/ 	.word	0xffffffff
	.align		4
        /*0008*/ 	.word	0x00000000
	.align		4
        /*000c*/ 	.word	0xfffffffe
	.align		4
        /*0010*/ 	.word	0x00000000
	.align		4
        /*0014*/ 	.word	0xfffffffd
	.align		4
        /*0018*/ 	.word	0x00000000
	.align		4
        /*001c*/ 	.word	0xfffffffc


//--------------------- .text._Z16maxPoolKernelOptPKfPfiiiiiiii --------------------------
	.section	.text._Z16maxPoolKernelOptPKfPfiiiiiiii,"ax",@progbits
	.align	128
        .global         _Z16maxPoolKernelOptPKfPfiiiiiiii
        .type           _Z16maxPoolKernelOptPKfPfiiiiiiii,@function
        .size           _Z16maxPoolKernelOptPKfPfiiiiiiii,(.L_x_20 - _Z16maxPoolKernelOptPKfPfiiiiiiii)
        .other          _Z16maxPoolKernelOptPKfPfiiiiiiii,@"STO_CUDA_ENTRY STV_DEFAULT"
_Z16maxPoolKernelOptPKfPfiiiiiiii:
.text._Z16maxPoolKernelOptPKfPfiiiiiiii:
[----:B------:R-:W-:Y:S01]  /*0000*/  LDC R1, c[0x0][0x37c] ;  /* 0x0000df00ff017b82 */ /* 0x000fe20000000800 */
[----:B------:R-:W0:Y:S07]  /*0010*/  S2R R10, SR_TID.Y ;  /* 0x00000000000a7919 */ /* 0x000e2e0000002200 */
[----:B------:R-:W1:Y:S01]  /*0020*/  S2UR UR4, SR_CTAID.Y ;  /* 0x00000000000479c3 */ /* 0x000e620000002600 */
[----:B------:R-:W2:Y:S01]  /*0030*/  LDCU UR6, c[0x0][0x39c] ;  /* 0x00007380ff0677ac */ /* 0x000ea20008000800 */
[----:B------:R-:W-:Y:S01]  /*0040*/  BSSY.RECONVERGENT B0, `(.L_x_0) ;  /* 0x0000033000007945 */ /* 0x000fe20003800200 */
[----:B------:R-:W3:Y:S01]  /*0050*/  S2R R12, SR_TID.X ;  /* 0x00000000000c7919 */ /* 0x000ee20000002100 */
[----:B------:R-:W2:Y:S04]  /*0060*/  LDCU UR7, c[0x0][0x3a0] ;  /* 0x00007400ff0777ac */ /* 0x000ea80008000800 */
[----:B------:R-:W4:Y:S01]  /*0070*/  S2UR UR5, SR_CTAID.X ;  /* 0x00000000000579c3 */ /* 0x000f220000002500 */
[----:B------:R-:W0:Y:S01]  /*0080*/  LDCU.64 UR10, c[0x0][0x358] ;  /* 0x00006b00ff0a77ac */ /* 0x000e220008000a00 */
[----:B-1----:R-:W-:-:S04]  /*0090*/  USHF.L.U32 UR4, UR4, 0x4, URZ ;  /* 0x0000000404047899 */ /* 0x002fc800080006ff */
[----:B--2---:R-:W-:Y:S01]  /*00a0*/  UIMAD UR8, UR4, UR6, -UR7 ;  /* 0x00000006040872a4 */ /* 0x004fe2000f8e0a07 */
[C---:B0-----:R-:W-:Y:S01]  /*00b0*/  ISETP.GT.U32.AND P0, PT, R10.reuse, 0x11, PT ;  /* 0x000000110a00780c */ /* 0x041fe20003f04070 */
[----:B----4-:R-:W-:Y:S01]  /*00c0*/  USHF.L.U32 UR5, UR5, 0x4, URZ ;  /* 0x0000000405057899 */ /* 0x010fe200080006ff */
[----:B------:R-:W-:-:S03]  /*00d0*/  VIADD R0, R10, UR4 ;  /* 0x000000040a007c36 */ /* 0x000fc60008000000 */
[----:B------:R-:W-:Y:S02]  /*00e0*/  UIMAD UR6, UR5, UR6, -UR7 ;  /* 0x00000006050672a4 */ /* 0x000fe4000f8e0a07 */
[----:B---3--:R-:W-:-:S06]  /*00f0*/  VIADD R3, R12, UR5 ;  /* 0x000000050c037c36 */ /* 0x008fcc0008000000 */
[----:B------:R-:W-:Y:S05]  /*0100*/  @P0 BRA `(.L_x_1) ;  /* 0x0000000000980947 */ /* 0x000fea0003800000 */
[----:B------:R-:W-:-:S07]  /*0110*/  IMAD.MOV.U32 R2, RZ, RZ, R10 ;  /* 0x000000ffff027224 */ /* 0x000fce00078e000a */
.L_x_8:
[----:B------:R-:W-:Y:S01]  /*0120*/  ISETP.GT.U32.AND P0, PT, R12, 0x11, PT ;  /* 0x000000110c00780c */ /* 0x000fe20003f04070 */
[----:B------:R-:W-:-:S12]  /*0130*/  BSSY.RECONVERGENT B1, `(.L_x_2) ;  /* 0x0000020000017945 */ /* 0x000fd80003800200 */
[----:B01-3--:R-:W-:Y:S05]  /*0140*/  @P0 BRA `(.L_x_3) ;  /* 0x0000000000780947 */ /* 0x00bfea0003800000 */
[----:B------:R-:W0:Y:S01]  /*0150*/  S2R R7, SR_CgaCtaId ;  /* 0x0000000000077919 */ /* 0x000e220000008800 */
[----:B------:R-:W1:Y:S01]  /*0160*/  LDCU UR4, c[0x0][0x390] ;  /* 0x00007200ff0477ac */ /* 0x000e620008000800 */
[----:B------:R-:W2:Y:S01]  /*0170*/  LDC R11, c[0x0][0x394] ;  /* 0x0000e500ff0b7b82 */ /* 0x000ea20000000800 */
[----:B------:R-:W-:Y:S01]  /*0180*/  VIADD R14, R2, UR8 ;  /* 0x00000008020e7c36 */ /* 0x000fe20008000000 */
[----:B------:R-:W-:Y:S01]  /*0190*/  MOV R6, 0x400 ;  /* 0x0000040000067802 */ /* 0x000fe20000000f00 */
[----:B------:R-:W-:-:S05]  /*01a0*/  IMAD.MOV.U32 R8, RZ, RZ, R12 ;  /* 0x000000ffff087224 */ /* 0x000fca00078e000c */
[----:B------:R-:W3:Y:S01]  /*01b0*/  LDC.64 R4, c[0x0][0x380] ;  /* 0x0000e000ff047b82 */ /* 0x000ee20000000a00 */
[----:B-1----:R-:W-:-:S04]  /*01c0*/  ISETP.GE.AND P0, PT, R14, UR4, PT ;  /* 0x000000040e007c0c */ /* 0x002fc8000bf06270 */
[----:B------:R-:W-:Y:S02]  /*01d0*/  ISETP.GT.AND P1, PT, R14, -0x1, !P0 ;  /* 0xffffffff0e00780c */ /* 0x000fe40004724270 */
[----:B0-----:R-:W-:-:S05]  /*01e0*/  LEA R7, R7, R6, 0x18 ;  /* 0x0000000607077211 */ /* 0x001fca00078ec0ff */
[----:B------:R-:W-:-:S07]  /*01f0*/  IMAD R13, R2, 0x48, R7 ;  /* 0x00000048020d7824 */ /* 0x000fce00078e0207 */
.L_x_7:
[----:B01----:R-:W-:Y:S01]  /*0200*/  IADD3 R6, PT, PT, R8, UR6, RZ ;  /* 0x0000000608067c10 */ /* 0x003fe2000fffe0ff */
[----:B------:R-:W-:Y:S03]  /*0210*/  BSSY.RECONVERGENT B2, `(.L_x_4) ;  /* 0x000000e000027945 */ /* 0x000fe60003800200 */
[----:B--2---:R-:W-:-:S04]  /*0220*/  ISETP.GE.AND P0, PT, R6, R11, PT ;  /* 0x0000000b0600720c */ /* 0x004fc80003f06270 */
[----:B------:R-:W-:-:S04]  /*0230*/  ISETP.GT.AND P0, PT, R6, -0x1, !P0 ;  /* 0xffffffff0600780c */ /* 0x000fc80004704270 */
[----:B------:R-:W-:-:S13]  /*0240*/  PLOP3.LUT P0, PT, P1, P0, PT, 0x80, 0x8 ;  /* 0x000000000008781c */ /* 0x000fda0000f01070 */
[----:B------:R-:W-:Y:S05]  /*0250*/  @!P0 BRA `(.L_x_5) ;  /* 0x0000000000188947 */ /* 0x000fea0003800000 */
[----:B------:R-:W-:-:S04]  /*0260*/  IMAD R7, R14, R11, R6 ;  /* 0x0000000b0e077224 */ /* 0x000fc800078e0206 */
[----:B---3--:R-:W-:-:S06]  /*0270*/  IMAD.WIDE R6, R7, 0x4, R4 ;  /* 0x0000000407067825 */ /* 0x008fcc00078e0204 */
[----:B------:R-:W2:Y:S01]  /*0280*/  LDG.E.CONSTANT R6, desc[UR10][R6.64] ;  /* 0x0000000a06067981 */ /* 0x000ea2000c1e9900 */
[----:B------:R-:W-:-:S05]  /*0290*/  IMAD R9, R8, 0x4, R13 ;  /* 0x0000000408097824 */ /* 0x000fca00078e020d */
[----:B--2---:R1:W-:Y:S01]  /*02a0*/  STS [R9], R6 ;  /* 0x0000000609007388 */ /* 0x0043e20000000800 */
[----:B------:R-:W-:Y:S05]  /*02b0*/  BRA `(.L_x_6) ;  /* 0x00000000000c7947 */ /* 0x000fea0003800000 */
.L_x_5:
[----:B------:R-:W-:Y:S02]  /*02c0*/  IMAD R7, R8, 0x4, R13 ;  /* 0x0000000408077824 */ /* 0x000fe400078e020d */
[----:B------:R-:W-:-:S05]  /*02d0*/  IMAD.MOV.U32 R6, RZ, RZ, -0x800001 ;  /* 0xff7fffffff067424 */ /* 0x000fca00078e00ff */
[----:B------:R0:W-:Y:S02]  /*02e0*/  STS [R7], R6 ;  /* 0x0000000607007388 */ /* 0x0001e40000000800 */
.L_x_6:
[----:B------:R-:W-:Y:S05]  /*02f0*/  BSYNC.RECONVERGENT B2 ;  /* 0x0000000000027941 */ /* 0x000fea0003800200 */
.L_x_4:
[C---:B------:R-:W-:Y:S01]  /*0300*/  ISETP.GE.U32.AND P0, PT, R8.reuse, 0x2, PT ;  /* 0x000000020800780c */ /* 0x040fe20003f06070 */
[----:B------:R-:W-:-:S12]  /*0310*/  VIADD R8, R8, 0x10 ;  /* 0x0000001008087836 */ /* 0x000fd80000000000 */
[----:B------:R-:W-:Y:S05]  /*0320*/  @!P0 BRA `(.L_x_7) ;  /* 0xfffffffc00b48947 */ /* 0x000fea000383ffff */
.L_x_3:
[----:B------:R-:W-:Y:S05]  /*0330*/  BSYNC.RECONVERGENT B1 ;  /* 0x0000000000017941 */ /* 0x000fea0003800200 */
.L_x_2:
[C---:B------:R-:W-:Y:S02]  /*0340*/  ISETP.GE.U32.AND P0, PT, R2.reuse, 0x2, PT ;  /* 0x000000020200780c */ /* 0x040fe40003f06070 */
[----:B------:R-:W-:-:S11]  /*0350*/  IADD3 R2, PT, PT, R2, 0x10, RZ ;  /* 0x0000001002027810 */ /* 0x000fd60007ffe0ff */
[----:B------:R-:W-:Y:S05]  /*0360*/  @!P0 BRA `(.L_x_8) ;  /* 0xfffffffc006c8947 */ /* 0x000fea000383ffff */
.L_x_1:
[----:B------:R-:W-:Y:S05]  /*0370*/  BSYNC.RECONVERGENT B0 ;  /* 0x0000000000007941 */ /* 0x000fea0003800200 */
.L_x_0:
[----:B------:R-:W2:Y:S01]  /*0380*/  LDCU.64 UR4, c[0x0][0x3a8] ;  /* 0x00007500ff0477ac */ /* 0x000ea20008000a00 */
[----:B------:R-:W-:Y:S01]  /*0390*/  BAR.SYNC.DEFER_BLOCKING 0x0 ;  /* 0x0000000000007b1d */ /* 0x000fe20000010000 */
[----:B--2---:R-:W-:-:S04]  /*03a0*/  ISETP.GE.AND P0, PT, R3, UR5, PT ;  /* 0x0000000503007c0c */ /* 0x004fc8000bf06270 */
[----:B------:R-:W-:-:S13]  /*03b0*/  ISETP.GE.OR P0, PT, R0, UR4, P0 ;  /* 0x0000000400007c0c */ /* 0x000fda0008706670 */
[----:B------:R-:W-:Y:S05]  /*03c0*/  @P0 EXIT ;  /* 0x000000000000094d */ /* 0x000fea0003800000 */
[----:B01----:R-:W3:Y:S01]  /*03d0*/  LDC.64 R6, c[0x0][0x398] ;  /* 0x0000e600ff067b82 */ /* 0x003ee20000000a00 */
[----:B------:R-:W-:Y:S07]  /*03e0*/  BSSY.RECONVERGENT B0, `(.L_x_9) ;  /* 0x00000af000007945 */ /* 0x000fee0003800200 */
[----:B------:R-:W0:Y:S01]  /*03f0*/  LDC R20, c[0x0][0x3a4] ;  /* 0x0000e900ff147b82 */ /* 0x000e220000000800 */
[-C--:B---3--:R-:W-:Y:S02]  /*0400*/  IMAD R4, R10, R7.reuse, RZ ;  /* 0x000000070a047224 */ /* 0x088fe400078e02ff */
[----:B------:R-:W-:-:S05]  /*0410*/  IMAD R5, R12, R7, RZ ;  /* 0x000000070c057224 */ /* 0x000fca00078e02ff */
[----:B------:R-:W-:Y:S02]  /*0420*/  LOP3.LUT R2, R5, R4, RZ, 0xfc, !PT ;  /* 0x0000000405027212 */ /* 0x000fe400078efcff */
[----:B0-----:R-:W-:-:S04]  /*0430*/  ISETP.NE.AND P0, PT, R20, 0x1, PT ;  /* 0x000000011400780c */ /* 0x001fc80003f05270 */
[----:B------:R-:W-:-:S04]  /*0440*/  ISETP.EQ.AND P0, PT, R6, 0x3, !P0 ;  /* 0x000000030600780c */ /* 0x000fc80004702270 */
[----:B------:R-:W-:-:S13]  /*0450*/  ISETP.LT.U32.AND P0, PT, R2, 0x10, P0 ;  /* 0x000000100200780c */ /* 0x000fda0000701070 */
[----:B------:R-:W-:Y:S05]  /*0460*/  @!P0 BRA `(.L_x_10) ;  /* 0x0000000000508947 */ /* 0x000fea0003800000 */
[----:B------:R-:W0:Y:S01]  /*0470*/  S2R R7, SR_CgaCtaId ;  /* 0x0000000000077919 */ /* 0x000e220000008800 */
[----:B------:R-:W-:-:S04]  /*0480*/  MOV R2, 0x400 ;  /* 0x0000040000027802 */ /* 0x000fc80000000f00 */
[----:B0-----:R-:W-:-:S05]  /*0490*/  LEA R7, R7, R2, 0x18 ;  /* 0x0000000207077211 */ /* 0x001fca00078ec0ff */
[----:B------:R-:W-:-:S04]  /*04a0*/  IMAD R4, R4, 0x48, R7 ;  /* 0x0000004804047824 */ /* 0x000fc800078e0207 */
[----:B------:R-:W-:-:S05]  /*04b0*/  IMAD R4, R5, 0x4, R4 ;  /* 0x0000000405047824 */ /* 0x000fca00078e0204 */
[----:B------:R-:W-:Y:S04]  /*04c0*/  LDS R2, [R4] ;  /* 0x0000000004027984 */ /* 0x000fe80000000800 */
[----:B------:R-:W0:Y:S04]  /*04d0*/  LDS R5, [R4+0x4] ;  /* 0x0000040004057984 */ /* 0x000e280000000800 */
[----:B------:R-:W-:Y:S04]  /*04e0*/  LDS R7, [R4+0x8] ;  /* 0x0000080004077984 */ /* 0x000fe80000000800 */
[----:B------:R-:W1:Y:S04]  /*04f0*/  LDS R6, [R4+0x48] ;  /* 0x0000480004067984 */ /* 0x000e680000000800 */
[----:B------:R-:W-:Y:S04]  /*0500*/  LDS R9, [R4+0x4c] ;  /* 0x00004c0004097984 */ /* 0x000fe80000000800 */
[----:B------:R-:W2:Y:S04]  /*0510*/  LDS R8, [R4+0x50] ;  /* 0x0000500004087984 */ /* 0x000ea80000000800 */
[----:B------:R-:W-:Y:S04]  /*0520*/  LDS R11, [R4+0x90] ;  /* 0x00009000040b7984 */ /* 0x000fe80000000800 */
[----:B------:R-:W3:Y:S04]  /*0530*/  LDS R10, [R4+0x94] ;  /* 0x00009400040a7984 */ /* 0x000ee80000000800 */
[----:B------:R-:W4:Y:S01]  /*0540*/  LDS R13, [R4+0x98] ;  /* 0x00009800040d7984 */ /* 0x000f220000000800 */
[----:B0-----:R-:W-:-:S04]  /*0550*/  FMNMX3 R2, R2, -3.40282346638528859812e+38, R5, !PT ;  /* 0xff7fffff02027876 */ /* 0x001fc80007800005 */
[----:B-1----:R-:W-:-:S04]  /*0560*/  FMNMX3 R2, R2, R7, R6, !PT ;  /* 0x0000000702027276 */ /* 0x002fc80007800006 */
[----:B--2---:R-:W-:-:S04]  /*0570*/  FMNMX3 R2, R2, R9, R8, !PT ;  /* 0x0000000902027276 */ /* 0x004fc80007800008 */
[----:B---3--:R-:W-:-:S04]  /*0580*/  FMNMX3 R2, R2, R11, R10, !PT ;  /* 0x0000000b02027276 */ /* 0x008fc8000780000a */
[----:B----4-:R-:W-:Y:S01]  /*0590*/  FMNMX R2, R2, R13, !PT ;  /* 0x0000000d02027209 */ /* 0x010fe20007800000 */
[----:B------:R-:W-:Y:S06]  /*05a0*/  BRA `(.L_x_11) ;  /* 0x0000000800487947 */ /* 0x000fec0003800000 */
.L_x_10:
[----:B------:R-:W-:Y:S01]  /*05b0*/  ISETP.GE.AND P0, PT, R6, 0x1, PT ;  /* 0x000000010600780c */ /* 0x000fe20003f06270 */
[----:B------:R-:W-:-:S12]  /*05c0*/  IMAD.MOV.U32 R2, RZ, RZ, -0x800001 ;  /* 0xff7fffffff027424 */ /* 0x000fd800078e00ff */
[----:B------:R-:W-:Y:S05]  /*05d0*/  @!P0 BRA `(.L_x_11) ;  /* 0x00000008003c8947 */ /* 0x000fea0003800000 */
[C---:B------:R-:W-:Y:S01]  /*05e0*/  SHF.L.U32 R9, R5.reuse, 0x2, RZ ;  /* 0x0000000205097819 */ /* 0x040fe200000006ff */
[----:B------:R-:W-:Y:S01]  /*05f0*/  IMAD.IADD R7, R5, 0x1, R20 ;  /* 0x0000000105077824 */ /* 0x000fe200078e0214 */
[----:B------:R-:W-:Y:S01]  /*0600*/  LOP3.LUT R35, R6, 0x7, RZ, 0xc0, !PT ;  /* 0x0000000706237812 */ /* 0x000fe200078ec0ff */
[--C-:B------:R-:W-:Y:S01]  /*0610*/  IMAD R8, R20, 0x2, R5.reuse ;  /* 0x0000000214087824 */ /* 0x100fe200078e0205 */
[----:B------:R-:W-:Y:S01]  /*0620*/  LOP3.LUT R6, R6, 0x7ffffff8, RZ, 0xc0, !PT ;  /* 0x7ffffff806067812 */ /* 0x000fe200078ec0ff */
[C-C-:B------:R-:W-:Y:S02]  /*0630*/  IMAD R10, R20.reuse, 0x3, R5.reuse ;  /* 0x00000003140a7824 */ /* 0x140fe400078e0205 */
[--C-:B------:R-:W-:Y:S01]  /*0640*/  IMAD R11, R20, 0x4, R5.reuse ;  /* 0x00000004140b7824 */ /* 0x100fe200078e0205 */
[----:B------:R-:W-:Y:S01]  /*0650*/  IADD3 R21, PT, PT, -R6, RZ, RZ ;  /* 0x000000ff06157210 */ /* 0x000fe20007ffe1ff */
[C-C-:B------:R-:W-:Y:S02]  /*0660*/  IMAD R12, R20.reuse, 0x5, R5.reuse ;  /* 0x00000005140c7824 */ /* 0x140fe400078e0205 */
[----:B------:R-:W-:-:S02]  /*0670*/  IMAD R13, R20, 0x6, R5 ;  /* 0x00000006140d7824 */ /* 0x000fc400078e0205 */
[C---:B------:R-:W-:Y:S02]  /*0680*/  IMAD R14, R20.reuse, 0x7, R5 ;  /* 0x00000007140e7824 */ /* 0x040fe400078e0205 */
[C-C-:B------:R-:W-:Y:S02]  /*0690*/  IMAD R16, R20.reuse, 0xc, R9.reuse ;  /* 0x0000000c14107824 */ /* 0x140fe400078e0209 */
[C-C-:B------:R-:W-:Y:S02]  /*06a0*/  IMAD R17, R20.reuse, 0x10, R9.reuse ;  /* 0x0000001014117824 */ /* 0x140fe400078e0209 */
[C-C-:B------:R-:W-:Y:S02]  /*06b0*/  IMAD R18, R20.reuse, 0x14, R9.reuse ;  /* 0x0000001414127824 */ /* 0x140fe400078e0209 */
[----:B------:R-:W-:Y:S02]  /*06c0*/  IMAD R19, R20, 0x18, R9 ;  /* 0x0000001814137824 */ /* 0x000fe400078e0209 */
[----:B------:R-:W-:-:S02]  /*06d0*/  IMAD.MOV.U32 R2, RZ, RZ, -0x800001 ;  /* 0xff7fffffff027424 */ /* 0x000fc400078e00ff */
[----:B------:R-:W-:Y:S02]  /*06e0*/  IMAD.MOV.U32 R15, RZ, RZ, RZ ;  /* 0x000000ffff0f7224 */ /* 0x000fe400078e00ff */
[----:B------:R-:W-:-:S07]  /*06f0*/  IMAD R20, R20, 0x1c, R9 ;  /* 0x0000001c14147824 */ /* 0x000fce00078e0209 */
.L_x_18:
[----:B------:R-:W0:Y:S01]  /*0700*/  LDCU UR4, c[0x0][0x3a4] ;  /* 0x00007480ff0477ac */ /* 0x000e220008000800 */
[----:B------:R-:W1:Y:S01]  /*0710*/  LDC R24, c[0x0][0x398] ;  /* 0x0000e600ff187b82 */ /* 0x000e620000000800 */
[----:B------:R-:W-:Y:S01]  /*0720*/  BSSY.RECONVERGENT B1, `(.L_x_12) ;  /* 0x0000079000017945 */ /* 0x000fe20003800200 */
[----:B0-----:R-:W-:-:S04]  /*0730*/  IMAD.U32 R34, RZ, RZ, UR4 ;  /* 0x00000004ff227e24 */ /* 0x001fc8000f8e00ff */
[C---:B------:R-:W-:Y:S02]  /*0740*/  IMAD R22, R15.reuse, R34, R4 ;  /* 0x000000220f167224 */ /* 0x040fe400078e0204 */
[----:B------:R-:W-:-:S03]  /*0750*/  VIADD R15, R15, 0x1 ;  /* 0x000000010f0f7836 */ /* 0x000fc60000000000 */
[----:B------:R-:W-:Y:S02]  /*0760*/  ISETP.GT.U32.AND P1, PT, R22, 0x11, PT ;  /* 0x000000111600780c */ /* 0x000fe40003f24070 */
[----:B-1----:R-:W-:-:S11]  /*0770*/  ISETP.NE.AND P0, PT, R15, R24, PT ;  /* 0x000000180f00720c */ /* 0x002fd60003f05270 */
[----:B------:R-:W-:Y:S05]  /*0780*/  @P1 BRA `(.L_x_13) ;  /* 0x0000000400c81947 */ /* 0x000fea0003800000 */
[----:B------:R-:W0:Y:S01]  /*0790*/  S2R R26, SR_CgaCtaId ;  /* 0x00000000001a7919 */ /* 0x000e220000008800 */
[----:B------:R-:W-:Y:S02]  /*07a0*/  ISETP.GE.U32.AND P1, PT, R24, 0x8, PT ;  /* 0x000000081800780c */ /* 0x000fe40003f26070 */
[----:B------:R-:W-:-:S04]  /*07b0*/  MOV R23, 0x400 ;  /* 0x0000040000177802 */ /* 0x000fc80000000f00 */
[----:B0-----:R-:W-:Y:S01]  /*07c0*/  LEA R25, R26, R23, 0x18 ;  /* 0x000000171a197211 */ /* 0x001fe200078ec0ff */
[----:B------:R-:W-:-:S04]  /*07d0*/  IMAD.MOV.U32 R23, RZ, RZ, RZ ;  /* 0x000000ffff177224 */ /* 0x000fc800078e00ff */
[----:B------:R-:W-:Y:S02]  /*07e0*/  IMAD R22, R22, 0x48, R25 ;  /* 0x0000004816167824 */ /* 0x000fe400078e0219 */
[----:B------:R-:W-:Y:S05]  /*07f0*/  @!P1 BRA `(.L_x_14) ;  /* 0x0000000000e49947 */ /* 0x000fea0003800000 */
[----:B------:R-:W-:Y:S01]  /*0800*/  IMAD.MOV.U32 R30, RZ, RZ, R5 ;  /* 0x000000ffff1e7224 */ /* 0x000fe200078e0005 */
[----:B------:R-:W-:Y:S01]  /*0810*/  MOV R25, R14 ;  /* 0x0000000e00197202 */ /* 0x000fe20000000f00 */
[----:B------:R-:W-:Y:S01]  /*0820*/  IMAD.MOV.U32 R27, RZ, RZ, R13 ;  /* 0x000000ffff1b7224 */ /* 0x000fe200078e000d */
[----:B------:R-:W-:Y:S01]  /*0830*/  MOV R32, R8 ;  /* 0x0000000800207202 */ /* 0x000fe20000000f00 */
[----:B------:R-:W-:Y:S02]  /*0840*/  IMAD.MOV.U32 R28, RZ, RZ, R12 ;  /* 0x000000ffff1c7224 */ /* 0x000fe400078e000c */
[----:B------:R-:W-:Y:S02]  /*0850*/  IMAD.MOV.U32 R29, RZ, RZ, R11 ;  /* 0x000000ffff1d7224 */ /* 0x000fe400078e000b */
[----:B------:R-:W-:Y:S02]  /*0860*/  IMAD.MOV.U32 R24, RZ, RZ, R10 ;  /* 0x000000ffff187224 */ /* 0x000fe400078e000a */
[----:B------:R-:W-:-:S02]  /*0870*/  IMAD.MOV.U32 R26, RZ, RZ, R22 ;  /* 0x000000ffff1a7224 */ /* 0x000fc400078e0016 */
[----:B------:R-:W-:Y:S02]  /*0880*/  IMAD.MOV.U32 R23, RZ, RZ, R7 ;  /* 0x000000ffff177224 */ /* 0x000fe400078e0007 */
[----:B------:R-:W-:-:S07]  /*0890*/  IMAD.MOV.U32 R31, RZ, RZ, R21 ;  /* 0x000000ffff1f7224 */ /* 0x000fce00078e0015 */
.L_x_15:
[----:B------:R-:W-:Y:S01]  /*08a0*/  ISETP.GT.U32.AND P1, PT, R30, 0x11, PT ;  /* 0x000000111e00780c */ /* 0x000fe20003f24070 */
[----:B------:R-:W0:Y:S01]  /*08b0*/  LDC R34, c[0x0][0x3a4] ;  /* 0x0000e900ff227b82 */ /* 0x000e220000000800 */
[----:B------:R-:W-:Y:S01]  /*08c0*/  ISETP.GT.U32.AND P2, PT, R23, 0x11, PT ;  /* 0x000000111700780c */ /* 0x000fe20003f44070 */
[----:B------:R-:W-:-:S10]  /*08d0*/  VIADD R31, R31, 0x8 ;  /* 0x000000081f1f7836 */ /* 0x000fd40000000000 */
[----:B------:R-:W-:Y:S02]  /*08e0*/  @!P1 IMAD.IADD R33, R9, 0x1, R26 ;  /* 0x0000000109219824 */ /* 0x000fe400078e021a */
[----:B------:R-:W-:-:S04]  /*08f0*/  @!P2 LEA R36, R7, R26, 0x2 ;  /* 0x0000001a0724a211 */ /* 0x000fc800078e10ff */
[----:B------:R-:W1:Y:S04]  /*0900*/  @!P1 LDS R33, [R33] ;  /* 0x0000000021219984 */ /* 0x000e680000000800 */
[----:B------:R-:W2:Y:S01]  /*0910*/  @!P2 LDS R37, [R36] ;  /* 0x000000002425a984 */ /* 0x000ea20000000800 */
[C---:B0-----:R-:W-:Y:S02]  /*0920*/  IMAD R23, R34.reuse, 0x8, R23 ;  /* 0x0000000822177824 */ /* 0x041fe400078e0217 */
[----:B------:R-:W-:Y:S01]  /*0930*/  IMAD R30, R34, 0x8, R30 ;  /* 0x00000008221e7824 */ /* 0x000fe200078e021e */
[----:B-1----:R-:W-:Y:S02]  /*0940*/  @!P1 FMNMX R2, R2, R33, !PT ;  /* 0x0000002102029209 */ /* 0x002fe40007800000 */
[----:B------:R-:W-:-:S02]  /*0950*/  ISETP.GT.U32.AND P1, PT, R32, 0x11, PT ;  /* 0x000000112000780c */ /* 0x000fc40003f24070 */
[----:B--2---:R-:W-:Y:S02]  /*0960*/  @!P2 FMNMX R2, R2, R37, !PT ;  /* 0x000000250202a209 */ /* 0x004fe40007800000 */
[----:B------:R-:W-:-:S09]  /*0970*/  LEA R32, R34, R32, 0x3 ;  /* 0x0000002022207211 */ /* 0x000fd200078e18ff */
[----:B------:R-:W-:-:S04]  /*0980*/  @!P1 IMAD R37, R34, 0x8, R9 ;  /* 0x0000000822259824 */ /* 0x000fc800078e0209 */
[----:B------:R-:W-:-:S06]  /*0990*/  @!P1 IMAD.IADD R37, R37, 0x1, R26 ;  /* 0x0000000125259824 */ /* 0x000fcc00078e021a */
[----:B------:R-:W0:Y:S02]  /*09a0*/  @!P1 LDS R37, [R37] ;  /* 0x0000000025259984 */ /* 0x000e240000000800 */
[----:B0-----:R-:W-:Y:S02]  /*09b0*/  @!P1 FMNMX R2, R2, R37, !PT ;  /* 0x0000002502029209 */ /* 0x001fe40007800000 */
[----:B------:R-:W-:Y:S01]  /*09c0*/  ISETP.GT.U32.AND P1, PT, R24, 0x11, PT ;  /* 0x000000111800780c */ /* 0x000fe20003f24070 */
[----:B------:R-:W-:-:S12]  /*09d0*/  IMAD R24, R34, 0x8, R24 ;  /* 0x0000000822187824 */ /* 0x000fd800078e0218 */
        /* <DEDUP_REMOVED lines=10> */
[----:B------:R-:W-:-:S06]  /*0a80*/  @!P1 IADD3 R37, PT, PT, R18, R26, RZ ;  /* 0x0000001a12259210 */ /* 0x000fcc0007ffe0ff */
[----:B------:R-:W0:Y:S02]  /*0a90*/  @!P1 LDS R37, [R37] ;  /* 0x0000000025259984 */ /* 0x000e240000000800 */
[----:B0-----:R-:W-:Y:S02]  /*0aa0*/  @!P1 FMNMX R2, R2, R37, !PT ;  /* 0x0000002502029209 */ /* 0x001fe40007800000 */
[----:B------:R-:W-:Y:S02]  /*0ab0*/  ISETP.GT.U32.AND P1, PT, R27, 0x11, PT ;  /* 0x000000111b00780c */ /* 0x000fe40003f24070 */
[----:B------:R-:W-:-:S11]  /*0ac0*/  LEA R27, R34, R27, 0x3 ;  /* 0x0000001b221b7211 */ /* 0x000fd600078e18ff */
[----:B------:R-:W-:-:S06]  /*0ad0*/  @!P1 IMAD.IADD R33, R19, 0x1, R26 ;  /* 0x0000000113219824 */ /* 0x000fcc00078e021a */
[----:B------:R-:W0:Y:S02]  /*0ae0*/  @!P1 LDS R33, [R33] ;  /* 0x0000000021219984 */ /* 0x000e240000000800 */
[----:B0-----:R-:W-:Y:S02]  /*0af0*/  @!P1 FMNMX R2, R2, R33, !PT ;  /* 0x0000002102029209 */ /* 0x001fe40007800000 */
[----:B------:R-:W-:Y:S01]  /*0b00*/  ISETP.GT.U32.AND P1, PT, R25, 0x11, PT ;  /* 0x000000111900780c */ /* 0x000fe20003f24070 */
[----:B------:R-:W-:-:S12]  /*0b10*/  IMAD R25, R34, 0x8, R25 ;  /* 0x0000000822197824 */ /* 0x000fd800078e0219 */
[--C-:B------:R-:W-:Y:S02]  /*0b20*/  @!P1 IMAD.IADD R36, R20, 0x1, R26.reuse ;  /* 0x0000000114249824 */ /* 0x100fe400078e021a */
[----:B------:R-:W-:-:S04]  /*0b30*/  IMAD R26, R34, 0x20, R26 ;  /* 0x00000020221a7824 */ /* 0x000fc800078e021a */
[----:B------:R-:W0:Y:S02]  /*0b40*/  @!P1 LDS R36, [R36] ;  /* 0x0000000024249984 */ /* 0x000e240000000800 */
[----:B0-----:R-:W-:Y:S02]  /*0b50*/  @!P1 FMNMX R2, R2, R36, !PT ;  /* 0x0000002402029209 */ /* 0x001fe40007800000 */
[----:B------:R-:W-:-:S13]  /*0b60*/  ISETP.NE.AND P1, PT, R31, RZ, PT ;  /* 0x000000ff1f00720c */ /* 0x000fda0003f25270 */
[----:B------:R-:W-:Y:S05]  /*0b70*/  @P1 BRA `(.L_x_15) ;  /* 0xfffffffc00481947 */ /* 0x000fea000383ffff */
[----:B------:R-:W-:-:S07]  /*0b80*/  IMAD.MOV.U32 R23, RZ, RZ, R6 ;  /* 0x000000ffff177224 */ /* 0x000fce00078e0006 */
.L_x_14:
[----:B------:R-:W-:-:S13]  /*0b90*/  ISETP.NE.AND P1, PT, R35, RZ, PT ;  /* 0x000000ff2300720c */ /* 0x000fda0003f25270 */
[----:B------:R-:W-:Y:S05]  /*0ba0*/  @!P1 BRA `(.L_x_13) ;  /* 0x0000000000c09947 */ /* 0x000fea0003800000 */
[----:B------:R-:W0:Y:S01]  /*0bb0*/  LDCU UR4, c[0x0][0x398] ;  /* 0x00007300ff0477ac */ /* 0x000e220008000800 */
[----:B------:R-:W-:-:S05]  /*0bc0*/  VIADD R24, R35, 0xffffffff ;  /* 0xffffffff23187836 */ /* 0x000fca0000000000 */
[----:B------:R-:W-:Y:S01]  /*0bd0*/  ISETP.GE.U32.AND P1, PT, R24, 0x3, PT ;  /* 0x000000031800780c */ /* 0x000fe20003f26070 */
[----:B0-----:R-:W-:-:S12]  /*0be0*/  ULOP3.LUT UP0, UR5, UR4, 0x3, URZ, 0xc0, !UPT ;  /* 0x0000000304057892 */ /* 0x001fd8000f80c0ff */
[----:B------:R-:W-:Y:S05]  /*0bf0*/  @!P1 BRA `(.L_x_16) ;  /* 0x0000000000549947 */ /* 0x000fea0003800000 */
[C---:B------:R-:W-:Y:S02]  /*0c00*/  IMAD R25, R23.reuse, R34, R5 ;  /* 0x0000002217197224 */ /* 0x040fe400078e0205 */
[----:B------:R-:W-:-:S03]  /*0c10*/  VIADD R23, R23, 0x4 ;  /* 0x0000000417177836 */ /* 0x000fc60000000000 */
[C---:B------:R-:W-:Y:S02]  /*0c20*/  IADD3 R27, PT, PT, R25.reuse, R34, RZ ;  /* 0x00000022191b7210 */ /* 0x040fe40007ffe0ff */
[----:B------:R-:W-:Y:S02]  /*0c30*/  ISETP.GT.U32.AND P1, PT, R25, 0x11, PT ;  /* 0x000000111900780c */ /* 0x000fe40003f24070 */
[C---:B------:R-:W-:Y:S01]  /*0c40*/  ISETP.GT.U32.AND P2, PT, R27.reuse, 0x11, PT ;  /* 0x000000111b00780c */ /* 0x040fe20003f44070 */
[----:B------:R-:W-:-:S04]  /*0c50*/  IMAD.IADD R29, R27, 0x1, R34 ;  /* 0x000000011b1d7824 */ /* 0x000fc800078e0222 */
[C---:B------:R-:W-:Y:S01]  /*0c60*/  IMAD.IADD R31, R29.reuse, 0x1, R34 ;  /* 0x000000011d1f7824 */ /* 0x040fe200078e0222 */
[----:B------:R-:W-:-:S04]  /*0c70*/  ISETP.GT.U32.AND P3, PT, R29, 0x11, PT ;  /* 0x000000111d00780c */ /* 0x000fc80003f64070 */
[----:B------:R-:W-:Y:S01]  /*0c80*/  ISETP.GT.U32.AND P4, PT, R31, 0x11, PT ;  /* 0x000000111f00780c */ /* 0x000fe20003f84070 */
[--C-:B------:R-:W-:Y:S02]  /*0c90*/  @!P1 IMAD R24, R25, 0x4, R22.reuse ;  /* 0x0000000419189824 */ /* 0x100fe400078e0216 */
[----:B------:R-:W-:-:S03]  /*0ca0*/  @!P2 IMAD R26, R27, 0x4, R22 ;  /* 0x000000041b1aa824 */ /* 0x000fc600078e0216 */
[----:B------:R-:W0:Y:S03]  /*0cb0*/  @!P1 LDS R25, [R24] ;  /* 0x0000000018199984 */ /* 0x000e260000000800 */
[----:B------:R-:W-:Y:S01]  /*0cc0*/  @!P3 LEA R28, R29, R22, 0x2 ;  /* 0x000000161d1cb211 */ /* 0x000fe200078e10ff */
[----:B------:R-:W1:Y:S03]  /*0cd0*/  @!P2 LDS R27, [R26] ;  /* 0x000000001a1ba984 */ /* 0x000e660000000800 */
[----:B------:R-:W-:Y:S01]  /*0ce0*/  @!P4 IMAD R30, R31, 0x4, R22 ;  /* 0x000000041f1ec824 */ /* 0x000fe200078e0216 */
[----:B------:R-:W2:Y:S04]  /*0cf0*/  @!P3 LDS R29, [R28] ;  /* 0x000000001c1db984 */ /* 0x000ea80000000800 */
[----:B------:R-:W3:Y:S01]  /*0d00*/  @!P4 LDS R31, [R30] ;  /* 0x000000001e1fc984 */ /* 0x000ee20000000800 */
[----:B0-----:R-:W-:-:S04]  /*0d10*/  @!P1 FMNMX R2, R2, R25, !PT ;  /* 0x0000001902029209 */ /* 0x001fc80007800000 */
[----:B-1----:R-:W-:-:S04]  /*0d20*/  @!P2 FMNMX R2, R2, R27, !PT ;  /* 0x0000001b0202a209 */ /* 0x002fc80007800000 */
[----:B--2---:R-:W-:-:S04]  /*0d30*/  @!P3 FMNMX R2, R2, R29, !PT ;  /* 0x0000001d0202b209 */ /* 0x004fc80007800000 */
[----:B---3--:R-:W-:-:S07]  /*0d40*/  @!P4 FMNMX R2, R2, R31, !PT ;  /* 0x0000001f0202c209 */ /* 0x008fce0007800000 */
.L_x_16:
[----:B------:R-:W-:Y:S05]  /*0d50*/  BRA.U !UP0, `(.L_x_13) ;  /* 0x0000000108547547 */ /* 0x000fea000b800000 */
[----:B------:R-:W-:Y:S02]  /*0d60*/  UISETP.NE.AND UP0, UPT, UR5, 0x1, UPT ;  /* 0x000000010500788c */ /* 0x000fe4000bf05270 */
[----:B------:R-:W-:-:S04]  /*0d70*/  ULOP3.LUT UR4, UR4, 0x1, URZ, 0xc0, !UPT ;  /* 0x0000000104047892 */ /* 0x000fc8000f8ec0ff */
[----:B------:R-:W-:-:S03]  /*0d80*/  UISETP.NE.U32.AND UP1, UPT, UR4, 0x1, UPT ;  /* 0x000000010400788c */ /* 0x000fc6000bf25070 */
[----:B------:R-:W-:Y:S08]  /*0d90*/  BRA.U !UP0, `(.L_x_17) ;  /* 0x00000001082c7547 */ /* 0x000ff0000b800000 */
[C---:B------:R-:W-:Y:S02]  /*0da0*/  IMAD R27, R23.reuse, R34, R5 ;  /* 0x00000022171b7224 */ /* 0x040fe400078e0205 */
[----:B------:R-:W-:Y:S02]  /*0db0*/  VIADD R23, R23, 0x2 ;  /* 0x0000000217177836 */ /* 0x000fe40000000000 */
[C---:B------:R-:W-:Y:S01]  /*0dc0*/  IMAD.IADD R25, R27.reuse, 0x1, R34 ;  /* 0x000000011b197824 */ /* 0x040fe200078e0222 */
[----:B------:R-:W-:-:S04]  /*0dd0*/  ISETP.GT.U32.AND P1, PT, R27, 0x11, PT ;  /* 0x000000111b00780c */ /* 0x000fc80003f24070 */
[----:B------:R-:W-:-:S09]  /*0de0*/  ISETP.GT.U32.AND P2, PT, R25, 0x11, PT ;  /* 0x000000111900780c */ /* 0x000fd20003f44070 */
[----:B------:R-:W-:-:S04]  /*0df0*/  @!P1 IMAD R24, R27, 0x4, R22 ;  /* 0x000000041b189824 */ /* 0x000fc800078e0216 */
[----:B------:R-:W-:Y:S02]  /*0e00*/  @!P2 LEA R26, R25, R22, 0x2 ;  /* 0x00000016191aa211 */ /* 0x000fe400078e10ff */
[----:B------:R-:W0:Y:S04]  /*0e10*/  @!P1 LDS R25, [R24] ;  /* 0x0000000018199984 */ /* 0x000e280000000800 */
[----:B------:R-:W1:Y:S01]  /*0e20*/  @!P2 LDS R27, [R26] ;  /* 0x000000001a1ba984 */ /* 0x000e620000000800 */
[----:B0-----:R-:W-:-:S04]  /*0e30*/  @!P1 FMNMX R2, R2, R25, !PT ;  /* 0x0000001902029209 */ /* 0x001fc80007800000 */
[----:B-1----:R-:W-:-:S07]  /*0e40*/  @!P2 FMNMX R2, R2, R27, !PT ;  /* 0x0000001b0202a209 */ /* 0x002fce0007800000 */
.L_x_17:
[----:B------:R-:W-:Y:S05]  /*0e50*/  BRA.U UP1, `(.L_x_13) ;  /* 0x0000000101147547 */ /* 0x000fea000b800000 */
[----:B------:R-:W-:-:S05]  /*0e60*/  IMAD R23, R23, R34, R5 ;  /* 0x0000002217177224 */ /* 0x000fca00078e0205 */
[----:B------:R-:W-:-:S13]  /*0e70*/  ISETP.GT.U32.AND P1, PT, R23, 0x11, PT ;  /* 0x000000111700780c */ /* 0x000fda0003f24070 */
[----:B------:R-:W-:-:S05]  /*0e80*/  @!P1 IMAD R22, R23, 0x4, R22 ;  /* 0x0000000417169824 */ /* 0x000fca00078e0216 */
[----:B------:R-:W0:Y:S02]  /*0e90*/  @!P1 LDS R23, [R22] ;  /* 0x0000000016179984 */ /* 0x000e240000000800 */
[----:B0-----:R-:W-:-:S07]  /*0ea0*/  @!P1 FMNMX R2, R2, R23, !PT ;  /* 0x0000001702029209 */ /* 0x001fce0007800000 */
.L_x_13:
[----:B------:R-:W-:Y:S05]  /*0eb0*/  BSYNC.RECONVERGENT B1 ;  /* 0x0000000000017941 */ /* 0x000fea0003800200 */
.L_x_12:
[----:B------:R-:W-:Y:S05]  /*0ec0*/  @P0 BRA `(.L_x_18) ;  /* 0xfffffff8000c0947 */ /* 0x000fea000383ffff */
.L_x_11:
[----:B------:R-:W-:Y:S05]  /*0ed0*/  BSYNC.RECONVERGENT B0 ;  /* 0x0000000000007941 */ /* 0x000fea0003800200 */
.L_x_9:
[----:B------:R-:W0:Y:S01]  /*0ee0*/  LDC.64 R4, c[0x0][0x388] ;  /* 0x0000e200ff047b82 */ /* 0x000e220000000a00 */
[----:B------:R-:W1:Y:S02]  /*0ef0*/  LDCU UR4, c[0x0][0x3ac] ;  /* 0x00007580ff0477ac */ /* 0x000e640008000800 */
[----:B-1----:R-:W-:-:S04]  /*0f00*/  IMAD R3, R0, UR4, R3 ;  /* 0x0000000400037c24 */ /* 0x002fc8000f8e0203 */
[----:B0-----:R-:W-:-:S05]  /*0f10*/  IMAD.WIDE R4, R3, 0x4, R4 ;  /* 0x0000000403047825 */ /* 0x001fca00078e0204 */
[----:B------:R-:W-:Y:S01]  /*0f20*/  STG.E desc[UR10][R4.64], R2 ;  /* 0x0000000204007986 */ /* 0x000fe2000c10190a */
[----:B------:R-:W-:Y:S05]  /*0f30*/  EXIT ;  /* 0x000000000000794d */ /* 0x000fea0003800000 */
.L_x_19:
[----:B------:R-:W-:-:S00]  /*0f40*/  BRA `(.L_x_19) ;  /* 0xfffffffc00fc7947 */ /* 0x000fc0000383ffff */
[----:B------:R-:W-:-:S00]  /*0f50*/  NOP ;  /* 0x0000000000007918 */ /* 0x000fc00000000000 */
        /* <DEDUP_REMOVED lines=10> */
.L_x_20:


//--------------------- .nv.shared._Z16maxPoolKernelOptPKfPfiiiiiiii --------------------------
	.section	.nv.shared._Z16maxPoolKernelOptPKfPfiiiiiiii,"aw",@nobits
	.sectionflags	@""
	.align	4
.nv.shared._Z16maxPoolKernelOptPKfPfiiiiiiii:
	.zero		2320


//--------------------- .nv.shared.reserved.0     --------------------------
	.section	.nv.shared.reserved.0,"aw",@nobits
	.weak		__nv_reservedSMEM_offset_0_alias
	.size		__nv_reservedSMEM_offset_0_alias, 0, 64
	.other		__nv_reservedSMEM_offset_0_alias,@"STO_CUDA_RESERVED_SHARED STV_DEFAULT"
__nv_reservedSMEM_offset_0_alias:
	.zero		0
	.zero		64


//--------------------- .nv.constant0._Z16maxPoolKernelOptPKfPfiiiiiiii --------------------------
	.section	.nv.constant0._Z16maxPoolKernelOptPKfPfiiiiiiii,"a",@progbits
	.sectionflags	@""
	.align	4
.nv.constant0._Z16maxPoolKernelOptPKfPfiiiiiiii:
	.zero		944


//--------------------- SYMBOLS --------------------------

	.type		.nv.reservedSmem.offset0,@object
	.size		.nv.reservedSmem.offset0,0x4
	.type		.nv.reservedSmem.cap,@object
	.size		.nv.reservedSmem.cap,0x4
